//
// Generated by NVIDIA NVVM Compiler
//
// Compiler Build ID: CL-36424714
// Cuda compilation tools, release 13.0, V13.0.88
// Based on NVVM 20.0.0
//

.version 9.0
.target sm_100
.address_size 64

	// .globl	vecSub

.visible .entry vecSub(
	.param .u64 .ptr .align 1 vecSub_param_0,
	.param .u64 .ptr .align 1 vecSub_param_1,
	.param .u64 .ptr .align 1 vecSub_param_2,
	.param .u64 vecSub_param_3,
	.param .u64 vecSub_param_4
)
{
	.reg .pred 	%p<16>;
	.reg .b32 	%r<92>;
	.reg .b64 	%rd<24>;

	ld.param.u64 	%rd13, [vecSub_param_0];
	ld.param.u64 	%rd14, [vecSub_param_1];
	ld.param.u64 	%rd15, [vecSub_param_2];
	ld.param.u64 	%rd16, [vecSub_param_3];
	ld.param.u64 	%rd17, [vecSub_param_4];
	setp.eq.s64 	%p1, %rd17, 0;
	@%p1 bra 	$L__BB0_16;
	mov.u32 	%r1, %tid.x;
	mov.u32 	%r2, %ctaid.x;
	mov.u32 	%r3, %ntid.x;
	mad.lo.s32 	%r4, %r3, %r2, %r1;
	cvt.u64.u32 	%rd1, %r4;
	cvta.to.global.u64 	%rd18, %rd13;
	cvta.to.global.u64 	%rd19, %rd14;
	cvta.to.global.u64 	%rd20, %rd15;
	mul.wide.u32 	%rd21, %r4, 4;
	add.s64 	%rd2, %rd18, %rd21;
	add.s64 	%rd3, %rd19, %rd21;
	add.s64 	%rd4, %rd20, %rd21;
	and.b64  	%rd5, %rd17, 15;
	setp.lt.u64 	%p2, %rd17, 16;
	@%p2 bra 	$L__BB0_6;
	and.b64  	%rd22, %rd17, -16;
$L__BB0_3:
	.pragma "nounroll";
	setp.le.u64 	%p3, %rd16, %rd1;
	@%p3 bra 	$L__BB0_5;
	ld.global.u32 	%r5, [%rd2];
	ld.global.u32 	%r6, [%rd3];
	sub.s32 	%r7, %r5, %r6;
	st.global.u32 	[%rd4], %r7;
	ld.global.u32 	%r8, [%rd2];
	ld.global.u32 	%r9, [%rd3];
	sub.s32 	%r10, %r8, %r9;
	st.global.u32 	[%rd4], %r10;
	ld.global.u32 	%r11, [%rd2];
	ld.global.u32 	%r12, [%rd3];
	sub.s32 	%r13, %r11, %r12;
	st.global.u32 	[%rd4], %r13;
	ld.global.u32 	%r14, [%rd2];
	ld.global.u32 	%r15, [%rd3];
	sub.s32 	%r16, %r14, %r15;
	st.global.u32 	[%rd4], %r16;
	ld.global.u32 	%r17, [%rd2];
	ld.global.u32 	%r18, [%rd3];
	sub.s32 	%r19, %r17, %r18;
	st.global.u32 	[%rd4], %r19;
	ld.global.u32 	%r20, [%rd2];
	ld.global.u32 	%r21, [%rd3];
	sub.s32 	%r22, %r20, %r21;
	st.global.u32 	[%rd4], %r22;
	ld.global.u32 	%r23, [%rd2];
	ld.global.u32 	%r24, [%rd3];
	sub.s32 	%r25, %r23, %r24;
	st.global.u32 	[%rd4], %r25;
	ld.global.u32 	%r26, [%rd2];
	ld.global.u32 	%r27, [%rd3];
	sub.s32 	%r28, %r26, %r27;
	st.global.u32 	[%rd4], %r28;
	ld.global.u32 	%r29, [%rd2];
	ld.global.u32 	%r30, [%rd3];
	sub.s32 	%r31, %r29, %r30;
	st.global.u32 	[%rd4], %r31;
	ld.global.u32 	%r32, [%rd2];
	ld.global.u32 	%r33, [%rd3];
	sub.s32 	%r34, %r32, %r33;
	st.global.u32 	[%rd4], %r34;
	ld.global.u32 	%r35, [%rd2];
	ld.global.u32 	%r36, [%rd3];
	sub.s32 	%r37, %r35, %r36;
	st.global.u32 	[%rd4], %r37;
	ld.global.u32 	%r38, [%rd2];
	ld.global.u32 	%r39, [%rd3];
	sub.s32 	%r40, %r38, %r39;
	st.global.u32 	[%rd4], %r40;
	ld.global.u32 	%r41, [%rd2];
	ld.global.u32 	%r42, [%rd3];
	sub.s32 	%r43, %r41, %r42;
	st.global.u32 	[%rd4], %r43;
	ld.global.u32 	%r44, [%rd2];
	ld.global.u32 	%r45, [%rd3];
	sub.s32 	%r46, %r44, %r45;
	st.global.u32 	[%rd4], %r46;
	ld.global.u32 	%r47, [%rd2];
	ld.global.u32 	%r48, [%rd3];
	sub.s32 	%r49, %r47, %r48;
	st.global.u32 	[%rd4], %r49;
	ld.global.u32 	%r50, [%rd2];
	ld.global.u32 	%r51, [%rd3];
	sub.s32 	%r52, %r50, %r51;
	st.global.u32 	[%rd4], %r52;
$L__BB0_5:
	add.s64 	%rd22, %rd22, -16;
	setp.ne.s64 	%p4, %rd22, 0;
	@%p4 bra 	$L__BB0_3;
$L__BB0_6:
	setp.eq.s64 	%p5, %rd5, 0;
	@%p5 bra 	$L__BB0_16;
	setp.le.u64 	%p6, %rd16, %rd1;
	and.b64  	%rd9, %rd17, 7;
	setp.lt.u64 	%p7, %rd5, 8;
	or.pred  	%p8, %p7, %p6;
	@%p8 bra 	$L__BB0_9;
	ld.global.u32 	%r53, [%rd2];
	ld.global.u32 	%r54, [%rd3];
	sub.s32 	%r55, %r53, %r54;
	st.global.u32 	[%rd4], %r55;
	ld.global.u32 	%r56, [%rd2];
	ld.global.u32 	%r57, [%rd3];
	sub.s32 	%r58, %r56, %r57;
	st.global.u32 	[%rd4], %r58;
	ld.global.u32 	%r59, [%rd2];
	ld.global.u32 	%r60, [%rd3];
	sub.s32 	%r61, %r59, %r60;
	st.global.u32 	[%rd4], %r61;
	ld.global.u32 	%r62, [%rd2];
	ld.global.u32 	%r63, [%rd3];
	sub.s32 	%r64, %r62, %r63;
	st.global.u32 	[%rd4], %r64;
	ld.global.u32 	%r65, [%rd2];
	ld.global.u32 	%r66, [%rd3];
	sub.s32 	%r67, %r65, %r66;
	st.global.u32 	[%rd4], %r67;
	ld.global.u32 	%r68, [%rd2];
	ld.global.u32 	%r69, [%rd3];
	sub.s32 	%r70, %r68, %r69;
	st.global.u32 	[%rd4], %r70;
	ld.global.u32 	%r71, [%rd2];
	ld.global.u32 	%r72, [%rd3];
	sub.s32 	%r73, %r71, %r72;
	st.global.u32 	[%rd4], %r73;
	ld.global.u32 	%r74, [%rd2];
	ld.global.u32 	%r75, [%rd3];
	sub.s32 	%r76, %r74, %r75;
	st.global.u32 	[%rd4], %r76;
$L__BB0_9:
	setp.eq.s64 	%p9, %rd9, 0;
	@%p9 bra 	$L__BB0_16;
	setp.le.u64 	%p10, %rd16, %rd1;
	and.b64  	%rd23, %rd17, 3;
	setp.lt.u64 	%p11, %rd9, 4;
	or.pred  	%p12, %p11, %p10;
	@%p12 bra 	$L__BB0_12;
	ld.global.u32 	%r77, [%rd2];
	ld.global.u32 	%r78, [%rd3];
	sub.s32 	%r79, %r77, %r78;
	st.global.u32 	[%rd4], %r79;
	ld.global.u32 	%r80, [%rd2];
	ld.global.u32 	%r81, [%rd3];
	sub.s32 	%r82, %r80, %r81;
	st.global.u32 	[%rd4], %r82;
	ld.global.u32 	%r83, [%rd2];
	ld.global.u32 	%r84, [%rd3];
	sub.s32 	%r85, %r83, %r84;
	st.global.u32 	[%rd4], %r85;
	ld.global.u32 	%r86, [%rd2];
	ld.global.u32 	%r87, [%rd3];
	sub.s32 	%r88, %r86, %r87;
	st.global.u32 	[%rd4], %r88;
$L__BB0_12:
	setp.eq.s64 	%p13, %rd23, 0;
	@%p13 bra 	$L__BB0_16;
$L__BB0_13:
	.pragma "nounroll";
	setp.le.u64 	%p14, %rd16, %rd1;
	@%p14 bra 	$L__BB0_15;
	ld.global.u32 	%r89, [%rd2];
	ld.global.u32 	%r90, [%rd3];
	sub.s32 	%r91, %r89, %r90;
	st.global.u32 	[%rd4], %r91;
$L__BB0_15:
	add.s64 	%rd23, %rd23, -1;
	setp.ne.s64 	%p15, %rd23, 0;
	@%p15 bra 	$L__BB0_13;
$L__BB0_16:
	ret;

}


// ===== COMPILED SASS (sm_100) =====

	.target	sm_100

	.elftype	@"ET_EXEC"


//--------------------- .note.nv.tkinfo           --------------------------
	.section	.note.nv.tkinfo,"",@"SHT_NOTE"
	.sectionflags	@"SHF_NOTE_NV_TKINFO"
	.tkinfo
        /*0018*/ 	.word	0x00000002
        /*0030*/ 	.string	""
        /*0030*/ 	.string	"ptxas"
        /*0030*/ 	.string	"Cuda compilation tools, release 13.0, V13.0.88"
        /*0030*/ 	.string	"Build cuda_13.0.r13.0/compiler.36424714_0"
        /*0030*/ 	.string	"-arch sm_100 -m 64 "



//--------------------- .note.nv.cuinfo           --------------------------
	.section	.note.nv.cuinfo,"",@"SHT_NOTE"
	.sectionflags	@"SHF_NOTE_NV_CUINFO"
        /*0018*/ 	.short	0x0002
        /*001a*/ 	.short	0x0064
        /*001c*/ 	.short	0x0082
	.zero		2


//--------------------- .nv.info                  --------------------------
	.section	.nv.info,"",@"SHT_CUDA_INFO"
	.align	4


	//----- nvinfo : EIATTR_REGCOUNT
	.align		4
        /*0000*/ 	.byte	0x04, 0x2f
        /*0002*/ 	.short	(.L_1 - .L_0)
	.align		4
.L_0:
        /*0004*/ 	.word	index@(vecSub)
        /*0008*/ 	.word	0x00000012


	//----- nvinfo : EIATTR_FRAME_SIZE
	.align		4
.L_1:
        /*000c*/ 	.byte	0x04, 0x11
        /*000e*/ 	.short	(.L_3 - .L_2)
	.align		4
.L_2:
        /*0010*/ 	.word	index@(vecSub)
        /*0014*/ 	.word	0x00000000


	//----- nvinfo : EIATTR_MIN_STACK_SIZE
	.align		4
.L_3:
        /*0018*/ 	.byte	0x04, 0x12
        /*001a*/ 	.short	(.L_5 - .L_4)
	.align		4
.L_4:
        /*001c*/ 	.word	index@(vecSub)
        /*0020*/ 	.word	0x00000000
.L_5:


//--------------------- .nv.compat                --------------------------
	.section	.nv.compat,"",@"SHT_CUDA_COMPAT_INFO"
	.align	4
        /*0000*/ 	.byte	0x02, 0x09, 0x00, 0x00, 0x02, 0x02, 0x01, 0x00, 0x02, 0x05, 0x05, 0x00, 0x03, 0x07, 0x01, 0x01
        /*0010*/ 	.byte	0x02, 0x03, 0x00, 0x00, 0x02, 0x06, 0x01, 0x00, 0x04, 0x0b, 0x08, 0x00, 0x09, 0x00, 0x00, 0x00
        /*0020*/ 	.byte	0x00, 0x00, 0x00, 0x00


//--------------------- .nv.info.vecSub           --------------------------
	.section	.nv.info.vecSub,"",@"SHT_CUDA_INFO"
	.sectionflags	@""
	.align	4


	//----- nvinfo : EIATTR_CUDA_API_VERSION
	.align		4
        /*0000*/ 	.byte	0x04, 0x37
        /*0002*/ 	.short	(.L_7 - .L_6)
.L_6:
        /*0004*/ 	.word	0x00000082


	//----- nvinfo : EIATTR_KPARAM_INFO
	.align		4
.L_7:
        /*0008*/ 	.byte	0x04, 0x17
        /*000a*/ 	.short	(.L_9 - .L_8)
.L_8:
        /*000c*/ 	.word	0x00000000
        /*0010*/ 	.short	0x0004
        /*0012*/ 	.short	0x0020
        /*0014*/ 	.byte	0x00, 0xf0, 0x21, 0x00


	//----- nvinfo : EIATTR_KPARAM_INFO
	.align		4
.L_9:
        /*0018*/ 	.byte	0x04, 0x17
        /*001a*/ 	.short	(.L_11 - .L_10)
.L_10:
        /*001c*/ 	.word	0x00000000
        /*0020*/ 	.short	0x0003
        /*0022*/ 	.short	0x0018
        /*0024*/ 	.byte	0x00, 0xf0, 0x21, 0x00


	//----- nvinfo : EIATTR_KPARAM_INFO
	.align		4
.L_11:
        /*0028*/ 	.byte	0x04, 0x17
        /*002a*/ 	.short	(.L_13 - .L_12)
.L_12:
        /*002c*/ 	.word	0x00000000
        /*0030*/ 	.short	0x0002
        /*0032*/ 	.short	0x0010
        /*0034*/ 	.byte	0x00, 0xf5, 0x21, 0x00


	//----- nvinfo : EIATTR_KPARAM_INFO
	.align		4
.L_13:
        /*0038*/ 	.byte	0x04, 0x17
        /*003a*/ 	.short	(.L_15 - .L_14)
.L_14:
        /*003c*/ 	.word	0x00000000
        /*0040*/ 	.short	0x0001
        /*0042*/ 	.short	0x0008
        /*0044*/ 	.byte	0x00, 0xf5, 0x21, 0x00


	//----- nvinfo : EIATTR_KPARAM_INFO
	.align		4
.L_15:
        /*0048*/ 	.byte	0x04, 0x17
        /*004a*/ 	.short	(.L_17 - .L_16)
.L_16:
        /*004c*/ 	.word	0x00000000
        /*0050*/ 	.short	0x0000
        /*0052*/ 	.short	0x0000
        /*0054*/ 	.byte	0x00, 0xf5, 0x21, 0x00


	//----- nvinfo : EIATTR_SPARSE_MMA_MASK
	.align		4
.L_17:
        /*0058*/ 	.byte	0x03, 0x50
        /*005a*/ 	.short	0x0000


	//----- nvinfo : EIATTR_MAXREG_COUNT
	.align		4
        /*005c*/ 	.byte	0x03, 0x1b
        /*005e*/ 	.short	0x00ff


	//----- nvinfo : EIATTR_MERCURY_ISA_VERSION
	.align		4
        /*0060*/ 	.byte	0x03, 0x5f
        /*0062*/ 	.short	0x0101


	//----- nvinfo : EIATTR_VRC_CTA_INIT_COUNT
	.align		4
        /*0064*/ 	.byte	0x02, 0x4a
	.zero		1
	.zero		1


	//----- nvinfo : EIATTR_EXIT_INSTR_OFFSETS
	.align		4
        /*0068*/ 	.byte	0x04, 0x1c
        /*006a*/ 	.short	(.L_19 - .L_18)


	//   ....[0]....
.L_18:
        /*006c*/ 	.word	0x00000040


	//   ....[1]....
        /*0070*/ 	.word	0x00000630


	//   ....[2]....
        /*0074*/ 	.word	0x00000900


	//   ....[3]....
        /*0078*/ 	.word	0x00000a70


	//   ....[4]....
        /*007c*/ 	.word	0x00000b10


	//----- nvinfo : EIATTR_CRS_STACK_SIZE
	.align		4
.L_19:
        /*0080*/ 	.byte	0x04, 0x1e
        /*0082*/ 	.short	(.L_21 - .L_20)
.L_20:
        /*0084*/ 	.word	0x00000000


	//----- nvinfo : EIATTR_CBANK_PARAM_SIZE
	.align		4
.L_21:
        /*0088*/ 	.byte	0x03, 0x19
        /*008a*/ 	.short	0x0028


	//----- nvinfo : EIATTR_PARAM_CBANK
	.align		4
        /*008c*/ 	.byte	0x04, 0x0a
        /*008e*/ 	.short	(.L_23 - .L_22)
	.align		4
.L_22:
        /*0090*/ 	.word	index@(.nv.constant0.vecSub)
        /*0094*/ 	.short	0x0380
        /*0096*/ 	.short	0x0028


	//----- nvinfo : EIATTR_SW_WAR
	.align		4
.L_23:
        /*0098*/ 	.byte	0x04, 0x36
        /*009a*/ 	.short	(.L_25 - .L_24)
.L_24:
        /*009c*/ 	.word	0x00000008
.L_25:


//--------------------- .nv.callgraph             --------------------------
	.section	.nv.callgraph,"",@"SHT_CUDA_CALLGRAPH"
	.align	4
	.sectionentsize	8
	.align		4
        /*0000*/ 	.word	0x00000000
	.align		4
        /*0004*/ 	.word	0xffffffff
	.align		4
        /*0008*/ 	.word	0x00000000
	.align		4
        /*000c*/ 	.word	0xfffffffe
	.align		4
        /*0010*/ 	.word	0x00000000
	.align		4
        /*0014*/ 	.word	0xfffffffd
	.align		4
        /*0018*/ 	.word	0x00000000
	.align		4
        /*001c*/ 	.word	0xfffffffc


//--------------------- .text.vecSub              --------------------------
	.section	.text.vecSub,"ax",@progbits
	.align	128
        .global         vecSub
        .type           vecSub,@function
        .size           vecSub,(.L_x_8 - vecSub)
        .other          vecSub,@"STO_CUDA_ENTRY STV_DEFAULT"
vecSub:
.text.vecSub:
[----:B------:R-:W-:Y:S08]  /*0000*/  LDC R1, c[0x0][0x37c] ;  /* 0x0000df00ff017b82 */ /* 0x000ff00000000800 */
[----:B------:R-:W0:Y:S02]  /*0010*/  LDC.64 R10, c[0x0][0x3a0] ;  /* 0x0000e800ff0a7b82 */ /* 0x000e240000000a00 */
[----:B0-----:R-:W-:-:S04]  /*0020*/  ISETP.NE.U32.AND P0, PT, R10, RZ, PT ;  /* 0x000000ff0a00720c */ /* 0x001fc80003f05070 */
[----:B------:R-:W-:-:S13]  /*0030*/  ISETP.NE.AND.EX P0, PT, R11, RZ, PT, P0 ;  /* 0x000000ff0b00720c */ /* 0x000fda0003f05300 */
[----:B------:R-:W-:Y:S05]  /*0040*/  @!P0 EXIT ;  /* 0x000000000000894d */ /* 0x000fea0003800000 */
[----:B------:R-:W0:Y:S01]  /*0050*/  S2R R0, SR_TID.X ;  /* 0x0000000000007919 */ /* 0x000e220000002100 */
[----:B------:R-:W0:Y:S01]  /*0060*/  S2UR UR4, SR_CTAID.X ;  /* 0x00000000000479c3 */ /* 0x000e220000002500 */
[C---:B------:R-:W-:Y:S01]  /*0070*/  ISETP.GE.U32.AND P0, PT, R10.reuse, 0x10, PT ;  /* 0x000000100a00780c */ /* 0x040fe20003f06070 */
[----:B------:R-:W1:Y:S01]  /*0080*/  LDCU.64 UR6, c[0x0][0x358] ;  /* 0x00006b00ff0677ac */ /* 0x000e620008000a00 */
[----:B------:R-:W-:Y:S02]  /*0090*/  LOP3.LUT R12, R10, 0xf, RZ, 0xc0, !PT ;  /* 0x0000000f0a0c7812 */ /* 0x000fe400078ec0ff */
[----:B------:R-:W-:-:S03]  /*00a0*/  ISETP.GE.U32.AND.EX P0, PT, R11, RZ, PT, P0 ;  /* 0x000000ff0b00720c */ /* 0x000fc60003f06100 */
[----:B------:R-:W0:Y:S08]  /*00b0*/  LDC R9, c[0x0][0x360] ;  /* 0x0000d800ff097b82 */ /* 0x000e300000000800 */
[----:B------:R-:W2:Y:S08]  /*00c0*/  LDC.64 R2, c[0x0][0x380] ;  /* 0x0000e000ff027b82 */ /* 0x000eb00000000a00 */
[----:B------:R-:W3:Y:S08]  /*00d0*/  LDC.64 R4, c[0x0][0x388] ;  /* 0x0000e200ff047b82 */ /* 0x000ef00000000a00 */
[----:B------:R-:W4:Y:S01]  /*00e0*/  LDC.64 R6, c[0x0][0x390] ;  /* 0x0000e400ff067b82 */ /* 0x000f220000000a00 */
[----:B0-----:R-:W-:-:S04]  /*00f0*/  IMAD R0, R9, UR4, R0 ;  /* 0x0000000409007c24 */ /* 0x001fc8000f8e0200 */
[----:B--2---:R-:W-:-:S04]  /*0100*/  IMAD.WIDE.U32 R2, R0, 0x4, R2 ;  /* 0x0000000400027825 */ /* 0x004fc800078e0002 */
[----:B---3--:R-:W-:-:S04]  /*0110*/  IMAD.WIDE.U32 R4, R0, 0x4, R4 ;  /* 0x0000000400047825 */ /* 0x008fc800078e0004 */
[----:B----4-:R-:W-:Y:S01]  /*0120*/  IMAD.WIDE.U32 R6, R0, 0x4, R6 ;  /* 0x0000000400067825 */ /* 0x010fe200078e0006 */
[----:B-1----:R-:W-:Y:S06]  /*0130*/  @!P0 BRA `(.L_x_0) ;  /* 0x0000000400348947 */ /* 0x002fec0003800000 */
[----:B------:R-:W0:Y:S01]  /*0140*/  LDCU.64 UR4, c[0x0][0x398] ;  /* 0x00007300ff0477ac */ /* 0x000e220008000a00 */
[----:B------:R-:W1:Y:S01]  /*0150*/  LDC R14, c[0x0][0x3a4] ;  /* 0x0000e900ff0e7b82 */ /* 0x000e620000000800 */
[----:B------:R-:W-:Y:S02]  /*0160*/  LOP3.LUT R8, R10, 0xfffffff0, RZ, 0xc0, !PT ;  /* 0xfffffff00a087812 */ /* 0x000fe400078ec0ff */
[----:B0-----:R-:W-:-:S04]  /*0170*/  ISETP.GE.U32.AND P0, PT, R0, UR4, PT ;  /* 0x0000000400007c0c */ /* 0x001fc8000bf06070 */
[----:B------:R-:W-:-:S13]  /*0180*/  ISETP.GE.U32.AND.EX P0, PT, RZ, UR5, PT, P0 ;  /* 0x00000005ff007c0c */ /* 0x000fda000bf06100 */
.L_x_3:
[----:B------:R-:W-:Y:S01]  /*0190*/  IADD3 R8, P1, PT, R8, -0x10, RZ ;  /* 0xfffffff008087810 */ /* 0x000fe20007f3e0ff */
[----:B------:R-:W-:Y:S03]  /*01a0*/  BSSY.RECONVERGENT B0, `(.L_x_1) ;  /* 0x0000045000007945 */ /* 0x000fe60003800200 */
[----:B-1----:R-:W-:Y:S02]  /*01b0*/  IADD3.X R14, PT, PT, R14, -0x1, RZ, P1, !PT ;  /* 0xffffffff0e0e7810 */ /* 0x002fe40000ffe4ff */
[----:B------:R-:W-:-:S04]  /*01c0*/  ISETP.NE.U32.AND P1, PT, R8, RZ, PT ;  /* 0x000000ff0800720c */ /* 0x000fc80003f25070 */
[----:B------:R-:W-:Y:S01]  /*01d0*/  ISETP.NE.AND.EX P1, PT, R14, RZ, PT, P1 ;  /* 0x000000ff0e00720c */ /* 0x000fe20003f25310 */
[----:B0-----:R-:W-:-:S12]  /*01e0*/  @P0 BRA `(.L_x_2) ;  /* 0x0000000400000947 */ /* 0x001fd80003800000 */
[----:B------:R-:W2:Y:S04]  /*01f0*/  LDG.E R9, desc[UR6][R2.64] ;  /* 0x0000000602097981 */ /* 0x000ea8000c1e1900 */
[----:B------:R-:W2:Y:S02]  /*0200*/  LDG.E R10, desc[UR6][R4.64] ;  /* 0x00000006040a7981 */ /* 0x000ea4000c1e1900 */
[----:B--2---:R-:W-:-:S05]  /*0210*/  IMAD.IADD R9, R9, 0x1, -R10 ;  /* 0x0000000109097824 */ /* 0x004fca00078e0a0a */
[----:B------:R0:W-:Y:S04]  /*0220*/  STG.E desc[UR6][R6.64], R9 ;  /* 0x0000000906007986 */ /* 0x0001e8000c101906 */
        /* <DEDUP_REMOVED lines=8> */
[----:B------:R-:W3:Y:S04]  /*02b0*/  LDG.E R10, desc[UR6][R2.64] ;  /* 0x00000006020a7981 */ /* 0x000ee8000c1e1900 */
[----:B------:R-:W3:Y:S02]  /*02c0*/  LDG.E R15, desc[UR6][R4.64] ;  /* 0x00000006040f7981 */ /* 0x000ee4000c1e1900 */
[----:B---3--:R-:W-:-:S05]  /*02d0*/  IMAD.IADD R15, R10, 0x1, -R15 ;  /* 0x000000010a0f7824 */ /* 0x008fca00078e0a0f */
[----:B------:R3:W-:Y:S04]  /*02e0*/  STG.E desc[UR6][R6.64], R15 ;  /* 0x0000000f06007986 */ /* 0x0007e8000c101906 */
[----:B0-----:R-:W4:Y:S04]  /*02f0*/  LDG.E R9, desc[UR6][R2.64] ;  /* 0x0000000602097981 */ /* 0x001f28000c1e1900 */
[----:B------:R-:W4:Y:S02]  /*0300*/  LDG.E R10, desc[UR6][R4.64] ;  /* 0x00000006040a7981 */ /* 0x000f24000c1e1900 */
[----:B----4-:R-:W-:-:S05]  /*0310*/  IMAD.IADD R9, R9, 0x1, -R10 ;  /* 0x0000000109097824 */ /* 0x010fca00078e0a0a */
[----:B------:R0:W-:Y:S04]  /*0320*/  STG.E desc[UR6][R6.64], R9 ;  /* 0x0000000906007986 */ /* 0x0001e8000c101906 */
[----:B------:R-:W4:Y:S04]  /*0330*/  LDG.E R10, desc[UR6][R2.64] ;  /* 0x00000006020a7981 */ /* 0x000f28000c1e1900 */
[----:B-1----:R-:W4:Y:S02]  /*0340*/  LDG.E R11, desc[UR6][R4.64] ;  /* 0x00000006040b7981 */ /* 0x002f24000c1e1900 */
[----:B----4-:R-:W-:-:S05]  /*0350*/  IMAD.IADD R11, R10, 0x1, -R11 ;  /* 0x000000010a0b7824 */ /* 0x010fca00078e0a0b */
[----:B------:R1:W-:Y:S04]  /*0360*/  STG.E desc[UR6][R6.64], R11 ;  /* 0x0000000b06007986 */ /* 0x0003e8000c101906 */
[----:B------:R-:W4:Y:S04]  /*0370*/  LDG.E R10, desc[UR6][R2.64] ;  /* 0x00000006020a7981 */ /* 0x000f28000c1e1900 */
[----:B--2---:R-:W4:Y:S02]  /*0380*/  LDG.E R13, desc[UR6][R4.64] ;  /* 0x00000006040d7981 */ /* 0x004f24000c1e1900 */
[----:B----4-:R-:W-:-:S05]  /*0390*/  IMAD.IADD R13, R10, 0x1, -R13 ;  /* 0x000000010a0d7824 */ /* 0x010fca00078e0a0d */
[----:B------:R2:W-:Y:S04]  /*03a0*/  STG.E desc[UR6][R6.64], R13 ;  /* 0x0000000d06007986 */ /* 0x0005e8000c101906 */
[----:B------:R-:W4:Y:S04]  /*03b0*/  LDG.E R10, desc[UR6][R2.64] ;  /* 0x00000006020a7981 */ /* 0x000f28000c1e1900 */
[----:B---3--:R-:W4:Y:S02]  /*03c0*/  LDG.E R15, desc[UR6][R4.64] ;  /* 0x00000006040f7981 */ /* 0x008f24000c1e1900 */
[----:B----4-:R-:W-:-:S05]  /*03d0*/  IMAD.IADD R15, R10, 0x1, -R15 ;  /* 0x000000010a0f7824 */ /* 0x010fca00078e0a0f */
        /* <DEDUP_REMOVED lines=11> */
[----:B----4-:R-:W-:-:S05]  /*0490*/  IADD3 R13, PT, PT, R10, -R13, RZ ;  /* 0x8000000d0a0d7210 */ /* 0x010fca0007ffe0ff */
        /* <DEDUP_REMOVED lines=17> */
[----:B------:R-:W2:Y:S04]  /*05b0*/  LDG.E R10, desc[UR6][R2.64] ;  /* 0x00000006020a7981 */ /* 0x000ea8000c1e1900 */
[----:B---3--:R-:W2:Y:S02]  /*05c0*/  LDG.E R15, desc[UR6][R4.64] ;  /* 0x00000006040f7981 */ /* 0x008ea4000c1e1900 */
[----:B--2---:R-:W-:-:S05]  /*05d0*/  IMAD.IADD R15, R10, 0x1, -R15 ;  /* 0x000000010a0f7824 */ /* 0x004fca00078e0a0f */
[----:B------:R0:W-:Y:S02]  /*05e0*/  STG.E desc[UR6][R6.64], R15 ;  /* 0x0000000f06007986 */ /* 0x0001e4000c101906 */
.L_x_2:
[----:B------:R-:W-:Y:S05]  /*05f0*/  BSYNC.RECONVERGENT B0 ;  /* 0x0000000000007941 */ /* 0x000fea0003800200 */
.L_x_1:
[----:B------:R-:W-:Y:S05]  /*0600*/  @P1 BRA `(.L_x_3) ;  /* 0xfffffff800e01947 */ /* 0x000fea000383ffff */
.L_x_0:
[----:B------:R-:W-:-:S04]  /*0610*/  ISETP.NE.U32.AND P0, PT, R12, RZ, PT ;  /* 0x000000ff0c00720c */ /* 0x000fc80003f05070 */
[----:B------:R-:W-:-:S13]  /*0620*/  ISETP.NE.AND.EX P0, PT, RZ, RZ, PT, P0 ;  /* 0x000000ffff00720c */ /* 0x000fda0003f05300 */
[----:B------:R-:W-:Y:S05]  /*0630*/  @!P0 EXIT ;  /* 0x000000000000894d */ /* 0x000fea0003800000 */
[----:B------:R-:W1:Y:S01]  /*0640*/  LDCU.64 UR4, c[0x0][0x398] ;  /* 0x00007300ff0477ac */ /* 0x000e620008000a00 */
[----:B------:R-:W2:Y:S01]  /*0650*/  LDC R8, c[0x0][0x3a0] ;  /* 0x0000e800ff087b82 */ /* 0x000ea20000000800 */
[----:B------:R-:W-:Y:S01]  /*0660*/  ISETP.LT.U32.AND P2, PT, R12, 0x8, PT ;  /* 0x000000080c00780c */ /* 0x000fe20003f41070 */
[----:B------:R-:W-:Y:S01]  /*0670*/  BSSY.RECONVERGENT B0, `(.L_x_4) ;  /* 0x0000028000007945 */ /* 0x000fe20003800200 */
[----:B-1----:R-:W-:-:S04]  /*0680*/  ISETP.GE.U32.AND P0, PT, R0, UR4, PT ;  /* 0x0000000400007c0c */ /* 0x002fc8000bf06070 */
[----:B------:R-:W-:Y:S02]  /*0690*/  ISETP.GE.U32.AND.EX P0, PT, RZ, UR5, PT, P0 ;  /* 0x00000005ff007c0c */ /* 0x000fe4000bf06100 */
[----:B--2---:R-:W-:Y:S02]  /*06a0*/  LOP3.LUT R10, R8, 0x7, RZ, 0xc0, !PT ;  /* 0x00000007080a7812 */ /* 0x004fe400078ec0ff */
[----:B------:R-:W-:Y:S02]  /*06b0*/  ISETP.LT.U32.OR.EX P2, PT, RZ, RZ, P0, P2 ;  /* 0x000000ffff00720c */ /* 0x000fe40000741520 */
[----:B------:R-:W-:-:S04]  /*06c0*/  ISETP.NE.U32.AND P1, PT, R10, RZ, PT ;  /* 0x000000ff0a00720c */ /* 0x000fc80003f25070 */
[----:B------:R-:W-:-:S07]  /*06d0*/  ISETP.NE.AND.EX P1, PT, RZ, RZ, PT, P1 ;  /* 0x000000ffff00720c */ /* 0x000fce0003f25310 */
[----:B------:R-:W-:Y:S06]  /*06e0*/  @P2 BRA `(.L_x_5) ;  /* 0x0000000000802947 */ /* 0x000fec0003800000 */
[----:B------:R-:W2:Y:S04]  /*06f0*/  LDG.E R0, desc[UR6][R2.64] ;  /* 0x0000000602007981 */ /* 0x000ea8000c1e1900 */
[----:B0-----:R-:W2:Y:S02]  /*0700*/  LDG.E R9, desc[UR6][R4.64] ;  /* 0x0000000604097981 */ /* 0x001ea4000c1e1900 */
[----:B--2---:R-:W-:-:S05]  /*0710*/  IMAD.IADD R9, R0, 0x1, -R9 ;  /* 0x0000000100097824 */ /* 0x004fca00078e0a09 */
[----:B------:R0:W-:Y:S04]  /*0720*/  STG.E desc[UR6][R6.64], R9 ;  /* 0x0000000906007986 */ /* 0x0001e8000c101906 */
[----:B------:R-:W2:Y:S04]  /*0730*/  LDG.E R0, desc[UR6][R2.64] ;  /* 0x0000000602007981 */ /* 0x000ea8000c1e1900 */
[----:B------:R-:W2:Y:S02]  /*0740*/  LDG.E R11, desc[UR6][R4.64] ;  /* 0x00000006040b7981 */ /* 0x000ea4000c1e1900 */
[----:B--2---:R-:W-:-:S05]  /*0750*/  IADD3 R11, PT, PT, R0, -R11, RZ ;  /* 0x8000000b000b7210 */ /* 0x004fca0007ffe0ff */
        /* <DEDUP_REMOVED lines=9> */
[----:B------:R-:W4:Y:S04]  /*07f0*/  LDG.E R0, desc[UR6][R2.64] ;  /* 0x0000000602007981 */ /* 0x000f28000c1e1900 */
[----:B0-----:R-:W4:Y:S02]  /*0800*/  LDG.E R9, desc[UR6][R4.64] ;  /* 0x0000000604097981 */ /* 0x001f24000c1e1900 */
[----:B----4-:R-:W-:-:S05]  /*0810*/  IMAD.IADD R9, R0, 0x1, -R9 ;  /* 0x0000000100097824 */ /* 0x010fca00078e0a09 */
[----:B------:R4:W-:Y:S04]  /*0820*/  STG.E desc[UR6][R6.64], R9 ;  /* 0x0000000906007986 */ /* 0x0009e8000c101906 */
[----:B------:R-:W5:Y:S04]  /*0830*/  LDG.E R0, desc[UR6][R2.64] ;  /* 0x0000000602007981 */ /* 0x000f68000c1e1900 */
[----:B-1----:R-:W5:Y:S02]  /*0840*/  LDG.E R11, desc[UR6][R4.64] ;  /* 0x00000006040b7981 */ /* 0x002f64000c1e1900 */
[----:B-----5:R-:W-:-:S05]  /*0850*/  IMAD.IADD R11, R0, 0x1, -R11 ;  /* 0x00000001000b7824 */ /* 0x020fca00078e0a0b */
[----:B------:R4:W-:Y:S04]  /*0860*/  STG.E desc[UR6][R6.64], R11 ;  /* 0x0000000b06007986 */ /* 0x0009e8000c101906 */
[----:B------:R-:W5:Y:S04]  /*0870*/  LDG.E R0, desc[UR6][R2.64] ;  /* 0x0000000602007981 */ /* 0x000f68000c1e1900 */
[----:B--2---:R-:W5:Y:S02]  /*0880*/  LDG.E R13, desc[UR6][R4.64] ;  /* 0x00000006040d7981 */ /* 0x004f64000c1e1900 */
[----:B-----5:R-:W-:-:S05]  /*0890*/  IMAD.IADD R13, R0, 0x1, -R13 ;  /* 0x00000001000d7824 */ /* 0x020fca00078e0a0d */
[----:B------:R4:W-:Y:S04]  /*08a0*/  STG.E desc[UR6][R6.64], R13 ;  /* 0x0000000d06007986 */ /* 0x0009e8000c101906 */
[----:B------:R-:W2:Y:S04]  /*08b0*/  LDG.E R0, desc[UR6][R2.64] ;  /* 0x0000000602007981 */ /* 0x000ea8000c1e1900 */
[----:B---3--:R-:W2:Y:S02]  /*08c0*/  LDG.E R15, desc[UR6][R4.64] ;  /* 0x00000006040f7981 */ /* 0x008ea4000c1e1900 */
[----:B--2---:R-:W-:-:S05]  /*08d0*/  IMAD.IADD R15, R0, 0x1, -R15 ;  /* 0x00000001000f7824 */ /* 0x004fca00078e0a0f */
[----:B------:R4:W-:Y:S02]  /*08e0*/  STG.E desc[UR6][R6.64], R15 ;  /* 0x0000000f06007986 */ /* 0x0009e4000c101906 */
.L_x_5:
[----:B------:R-:W-:Y:S05]  /*08f0*/  BSYNC.RECONVERGENT B0 ;  /* 0x0000000000007941 */ /* 0x000fea0003800200 */
.L_x_4:
[----:B------:R-:W-:Y:S05]  /*0900*/  @!P1 EXIT ;  /* 0x000000000000994d */ /* 0x000fea0003800000 */
[----:B------:R-:W-:-:S04]  /*0910*/  ISETP.LT.U32.AND P1, PT, R10, 0x4, PT ;  /* 0x000000040a00780c */ /* 0x000fc80003f21070 */
[----:B------:R-:W-:-:S13]  /*0920*/  ISETP.LT.U32.OR.EX P1, PT, RZ, RZ, P0, P1 ;  /* 0x000000ffff00720c */ /* 0x000fda0000721510 */
[----:B------:R-:W2:Y:S04]  /*0930*/  @!P1 LDG.E R0, desc[UR6][R2.64] ;  /* 0x0000000602009981 */ /* 0x000ea8000c1e1900 */
[----:B0---4-:R-:W2:Y:S02]  /*0940*/  @!P1 LDG.E R9, desc[UR6][R4.64] ;  /* 0x0000000604099981 */ /* 0x011ea4000c1e1900 */
[----:B--2---:R-:W-:-:S05]  /*0950*/  @!P1 IADD3 R9, PT, PT, R0, -R9, RZ ;  /* 0x8000000900099210 */ /* 0x004fca0007ffe0ff */
[----:B------:R0:W-:Y:S04]  /*0960*/  @!P1 STG.E desc[UR6][R6.64], R9 ;  /* 0x0000000906009986 */ /* 0x0001e8000c101906 */
[----:B------:R-:W2:Y:S04]  /*0970*/  @!P1 LDG.E R0, desc[UR6][R2.64] ;  /* 0x0000000602009981 */ /* 0x000ea8000c1e1900 */
[----:B------:R-:W2:Y:S02]  /*0980*/  @!P1 LDG.E R11, desc[UR6][R4.64] ;  /* 0x00000006040b9981 */ /* 0x000ea4000c1e1900 */
[----:B--2---:R-:W-:-:S05]  /*0990*/  @!P1 IMAD.IADD R11, R0, 0x1, -R11 ;  /* 0x00000001000b9824 */ /* 0x004fca00078e0a0b */
[----:B------:R0:W-:Y:S04]  /*09a0*/  @!P1 STG.E desc[UR6][R6.64], R11 ;  /* 0x0000000b06009986 */ /* 0x0001e8000c101906 */
[----:B------:R-:W2:Y:S04]  /*09b0*/  @!P1 LDG.E R0, desc[UR6][R2.64] ;  /* 0x0000000602009981 */ /* 0x000ea8000c1e1900 */
[----:B------:R-:W2:Y:S02]  /*09c0*/  @!P1 LDG.E R13, desc[UR6][R4.64] ;  /* 0x00000006040d9981 */ /* 0x000ea4000c1e1900 */
[----:B--2---:R-:W-:-:S05]  /*09d0*/  @!P1 IMAD.IADD R13, R0, 0x1, -R13 ;  /* 0x00000001000d9824 */ /* 0x004fca00078e0a0d */
[----:B------:R0:W-:Y:S04]  /*09e0*/  @!P1 STG.E desc[UR6][R6.64], R13 ;  /* 0x0000000d06009986 */ /* 0x0001e8000c101906 */
[----:B------:R-:W2:Y:S04]  /*09f0*/  @!P1 LDG.E R0, desc[UR6][R2.64] ;  /* 0x0000000602009981 */ /* 0x000ea8000c1e1900 */
[----:B------:R-:W2:Y:S01]  /*0a00*/  @!P1 LDG.E R15, desc[UR6][R4.64] ;  /* 0x00000006040f9981 */ /* 0x000ea2000c1e1900 */
[----:B------:R-:W-:Y:S01]  /*0a10*/  LOP3.LUT R8, R8, 0x3, RZ, 0xc0, !PT ;  /* 0x0000000308087812 */ /* 0x000fe200078ec0ff */
[----:B------:R-:W-:-:S02]  /*0a20*/  IMAD.MOV.U32 R10, RZ, RZ, RZ ;  /* 0x000000ffff0a7224 */ /* 0x000fc400078e00ff */
[----:B--2---:R-:W-:-:S05]  /*0a30*/  @!P1 IMAD.IADD R15, R0, 0x1, -R15 ;  /* 0x00000001000f9824 */ /* 0x004fca00078e0a0f */
[----:B------:R0:W-:Y:S01]  /*0a40*/  @!P1 STG.E desc[UR6][R6.64], R15 ;  /* 0x0000000f06009986 */ /* 0x0001e2000c101906 */
[----:B------:R-:W-:-:S04]  /*0a50*/  ISETP.NE.U32.AND P1, PT, R8, RZ, PT ;  /* 0x000000ff0800720c */ /* 0x000fc80003f25070 */
[----:B------:R-:W-:-:S13]  /*0a60*/  ISETP.NE.AND.EX P1, PT, R10, RZ, PT, P1 ;  /* 0x000000ff0a00720c */ /* 0x000fda0003f25310 */
[----:B0-----:R-:W-:Y:S05]  /*0a70*/  @!P1 EXIT ;  /* 0x000000000000994d */ /* 0x001fea0003800000 */
.L_x_6:
[----:B------:R-:W2:Y:S04]  /*0a80*/  @!P0 LDG.E R0, desc[UR6][R2.64] ;  /* 0x0000000602008981 */ /* 0x000ea8000c1e1900 */
[----:B0-----:R-:W2:Y:S01]  /*0a90*/  @!P0 LDG.E R9, desc[UR6][R4.64] ;  /* 0x0000000604098981 */ /* 0x001ea2000c1e1900 */
[----:B------:R-:W-:-:S04]  /*0aa0*/  IADD3 R8, P1, PT, R8, -0x1, RZ ;  /* 0xffffffff08087810 */ /* 0x000fc80007f3e0ff */
[----:B------:R-:W-:Y:S02]  /*0ab0*/  IADD3.X R10, PT, PT, R10, -0x1, RZ, P1, !PT ;  /* 0xffffffff0a0a7810 */ /* 0x000fe40000ffe4ff */
[----:B------:R-:W-:-:S04]  /*0ac0*/  ISETP.NE.U32.AND P1, PT, R8, RZ, PT ;  /* 0x000000ff0800720c */ /* 0x000fc80003f25070 */
[----:B------:R-:W-:Y:S01]  /*0ad0*/  ISETP.NE.AND.EX P1, PT, R10, RZ, PT, P1 ;  /* 0x000000ff0a00720c */ /* 0x000fe20003f25310 */
[----:B--2---:R-:W-:-:S05]  /*0ae0*/  @!P0 IMAD.IADD R9, R0, 0x1, -R9 ;  /* 0x0000000100098824 */ /* 0x004fca00078e0a09 */
[----:B------:R0:W-:Y:S07]  /*0af0*/  @!P0 STG.E desc[UR6][R6.64], R9 ;  /* 0x0000000906008986 */ /* 0x0001ee000c101906 */
[----:B------:R-:W-:Y:S05]  /*0b00*/  @P1 BRA `(.L_x_6) ;  /* 0xfffffffc00dc1947 */ /* 0x000fea000383ffff */
[----:B------:R-:W-:Y:S05]  /*0b10*/  EXIT ;  /* 0x000000000000794d */ /* 0x000fea0003800000 */
.L_x_7:
[----:B------:R-:W-:-:S00]  /*0b20*/  BRA `(.L_x_7) ;  /* 0xfffffffc00fc7947 */ /* 0x000fc0000383ffff */
[----:B------:R-:W-:-:S00]  /*0b30*/  NOP ;  /* 0x0000000000007918 */ /* 0x000fc00000000000 */
        /* <DEDUP_REMOVED lines=12> */
.L_x_8:


//--------------------- .nv.shared.reserved.0     --------------------------
	.section	.nv.shared.reserved.0,"aw",@nobits
	.weak		__nv_reservedSMEM_offset_0_alias
	.size		__nv_reservedSMEM_offset_0_alias, 0, 64
	.other		__nv_reservedSMEM_offset_0_alias,@"STO_CUDA_RESERVED_SHARED STV_DEFAULT"
__nv_reservedSMEM_offset_0_alias:
	.zero		0
	.zero		64


//--------------------- .nv.constant0.vecSub      --------------------------
	.section	.nv.constant0.vecSub,"a",@progbits
	.sectionflags	@""
	.align	4
.nv.constant0.vecSub:
	.zero		936


//--------------------- SYMBOLS --------------------------

	.type		.nv.reservedSmem.offset0,@object
	.size		.nv.reservedSmem.offset0,0x4
